	.headerflags	@"EF_CUDA_TEXMODE_UNIFIED EF_CUDA_64BIT_ADDRESS EF_CUDA_ACCELERATORS EF_CUDA_SM90 EF_CUDA_VIRTUAL_SM(EF_CUDA_SM90)"
	.elftype	@"ET_EXEC"


//--------------------- .nv.info                  --------------------------
	.section	.nv.info,"",@"SHT_CUDA_INFO"
	.align	4


	//----- nvinfo : EIATTR_REGCOUNT
	.align		4
        /*0000*/ 	.byte	0x04, 0x2f
        /*0002*/ 	.short	(.L_3 - .L_2)
	.align		4
.L_2:
        /*0004*/ 	.word	index@(triton_poi_fused__native_batch_norm_legit_no_training_relu_4)
        /*0008*/ 	.word	0x00000012


	//----- nvinfo : EIATTR_MIN_STACK_SIZE
	.align		4
.L_3:
        /*000c*/ 	.byte	0x04, 0x12
        /*000e*/ 	.short	(.L_5 - .L_4)
	.align		4
.L_4:
        /*0010*/ 	.word	index@(triton_poi_fused__native_batch_norm_legit_no_training_relu_4)
        /*0014*/ 	.word	0x00000000


	//----- nvinfo : EIATTR_FRAME_SIZE
	.align		4
.L_5:
        /*0018*/ 	.byte	0x04, 0x11
        /*001a*/ 	.short	(.L_7 - .L_6)
	.align		4
.L_6:
        /*001c*/ 	.word	index@(triton_poi_fused__native_batch_norm_legit_no_training_relu_4)
        /*0020*/ 	.word	0x00000000


	//----- nvinfo : EIATTR_MIN_STACK_SIZE
	.align		4
.L_7:
        /*0024*/ 	.byte	0x04, 0x12
        /*0026*/ 	.short	(.L_9 - .L_8)
	.align		4
.L_8:
        /*0028*/ 	.word	index@(triton_poi_fused__native_batch_norm_legit_no_training_relu_4)
        /*002c*/ 	.word	0x00000000
.L_9:


//--------------------- .nv.info.triton_poi_fused__native_batch_norm_legit_no_training_relu_4 --------------------------
	.section	.nv.info.triton_poi_fused__native_batch_norm_legit_no_training_relu_4,"",@"SHT_CUDA_INFO"
	.sectionflags	@""
	.align	4


	//----- nvinfo : EIATTR_CUDA_API_VERSION
	.align		4
        /*0000*/ 	.byte	0x04, 0x37
        /*0002*/ 	.short	(.L_11 - .L_10)
.L_10:
        /*0004*/ 	.word	0x0000007c


	//----- nvinfo : EIATTR_KPARAM_INFO
	.align		4
.L_11:
        /*0008*/ 	.byte	0x04, 0x17
        /*000a*/ 	.short	(.L_13 - .L_12)
.L_12:
        /*000c*/ 	.word	0x00000000
        /*0010*/ 	.short	0x0006
        /*0012*/ 	.short	0x0030
        /*0014*/ 	.byte	0x00, 0xf0, 0x11, 0x00


	//----- nvinfo : EIATTR_KPARAM_INFO
	.align		4
.L_13:
        /*0018*/ 	.byte	0x04, 0x17
        /*001a*/ 	.short	(.L_15 - .L_14)
.L_14:
        /*001c*/ 	.word	0x00000000
        /*0020*/ 	.short	0x0005
        /*0022*/ 	.short	0x0028
        /*0024*/ 	.byte	0x00, 0xf4, 0x21, 0x00


	//----- nvinfo : EIATTR_KPARAM_INFO
	.align		4
.L_15:
        /*0028*/ 	.byte	0x04, 0x17
        /*002a*/ 	.short	(.L_17 - .L_16)
.L_16:
        /*002c*/ 	.word	0x00000000
        /*0030*/ 	.short	0x0004
        /*0032*/ 	.short	0x0020
        /*0034*/ 	.byte	0x00, 0xf4, 0x21, 0x00


	//----- nvinfo : EIATTR_KPARAM_INFO
	.align		4
.L_17:
        /*0038*/ 	.byte	0x04, 0x17
        /*003a*/ 	.short	(.L_19 - .L_18)
.L_18:
        /*003c*/ 	.word	0x00000000
        /*0040*/ 	.short	0x0003
        /*0042*/ 	.short	0x0018
        /*0044*/ 	.byte	0x00, 0xf4, 0x21, 0x00


	//----- nvinfo : EIATTR_KPARAM_INFO
	.align		4
.L_19:
        /*0048*/ 	.byte	0x04, 0x17
        /*004a*/ 	.short	(.L_21 - .L_20)
.L_20:
        /*004c*/ 	.word	0x00000000
        /*0050*/ 	.short	0x0002
        /*0052*/ 	.short	0x0010
        /*0054*/ 	.byte	0x00, 0xf4, 0x21, 0x00


	//----- nvinfo : EIATTR_KPARAM_INFO
	.align		4
.L_21:
        /*0058*/ 	.byte	0x04, 0x17
        /*005a*/ 	.short	(.L_23 - .L_22)
.L_22:
        /*005c*/ 	.word	0x00000000
        /*0060*/ 	.short	0x0001
        /*0062*/ 	.short	0x0008
        /*0064*/ 	.byte	0x00, 0xf4, 0x21, 0x00


	//----- nvinfo : EIATTR_KPARAM_INFO
	.align		4
.L_23:
        /*0068*/ 	.byte	0x04, 0x17
        /*006a*/ 	.short	(.L_25 - .L_24)
.L_24:
        /*006c*/ 	.word	0x00000000
        /*0070*/ 	.short	0x0000
        /*0072*/ 	.short	0x0000
        /*0074*/ 	.byte	0x00, 0xf4, 0x21, 0x00


	//----- nvinfo : EIATTR_SPARSE_MMA_MASK
	.align		4
.L_25:
        /*0078*/ 	.byte	0x03, 0x50
        /*007a*/ 	.short	0x0000


	//----- nvinfo : EIATTR_MAXREG_COUNT
	.align		4
        /*007c*/ 	.byte	0x03, 0x1b
        /*007e*/ 	.short	0x00ff


	//----- nvinfo : EIATTR_EXIT_INSTR_OFFSETS
	.align		4
        /*0080*/ 	.byte	0x04, 0x1c
        /*0082*/ 	.short	(.L_27 - .L_26)


	//   ....[0]....
.L_26:
        /*0084*/ 	.word	0x000003c0


	//----- nvinfo : EIATTR_REQNTID
	.align		4
.L_27:
        /*0088*/ 	.byte	0x04, 0x10
        /*008a*/ 	.short	(.L_29 - .L_28)
.L_28:
        /*008c*/ 	.word	0x00000100
        /*0090*/ 	.word	0x00000001
        /*0094*/ 	.word	0x00000001


	//----- nvinfo : EIATTR_CBANK_PARAM_SIZE
	.align		4
.L_29:
        /*0098*/ 	.byte	0x03, 0x19
        /*009a*/ 	.short	0x0034


	//----- nvinfo : EIATTR_PARAM_CBANK
	.align		4
        /*009c*/ 	.byte	0x04, 0x0a
        /*009e*/ 	.short	(.L_31 - .L_30)
	.align		4
.L_30:
        /*00a0*/ 	.word	index@(.nv.constant0.triton_poi_fused__native_batch_norm_legit_no_training_relu_4)
        /*00a4*/ 	.short	0x0210
        /*00a6*/ 	.short	0x0034


	//----- nvinfo : EIATTR_SW_WAR
	.align		4
.L_31:
        /*00a8*/ 	.byte	0x04, 0x36
        /*00aa*/ 	.short	(.L_33 - .L_32)
.L_32:
        /*00ac*/ 	.word	0x00000008
.L_33:


//--------------------- .nv.callgraph             --------------------------
	.section	.nv.callgraph,"",@"SHT_CUDA_CALLGRAPH"
	.align	4
	.sectionentsize	8
	.align		4
        /*0000*/ 	.word	0x00000000
	.align		4
        /*0004*/ 	.word	0xffffffff
	.align		4
        /*0008*/ 	.word	0x00000000
	.align		4
        /*000c*/ 	.word	0xfffffffe
	.align		4
        /*0010*/ 	.word	0x00000000
	.align		4
        /*0014*/ 	.word	0xfffffffd
	.align		4
        /*0018*/ 	.word	0x00000000
	.align		4
        /*001c*/ 	.word	0xfffffffc


//--------------------- .nv.constant4             --------------------------
	.section	.nv.constant4,"a",@progbits
	.align	8
	.align		8
.nv.constant4:
        /*0000*/ 	.dword	_$_str
	.align		8
        /*0008*/ 	.dword	_$_str_$_2


//--------------------- .text.triton_poi_fused__native_batch_norm_legit_no_training_relu_4 --------------------------
	.section	.text.triton_poi_fused__native_batch_norm_legit_no_training_relu_4,"ax",@progbits
	.align	128
        .global         triton_poi_fused__native_batch_norm_legit_no_training_relu_4
        .type           triton_poi_fused__native_batch_norm_legit_no_training_relu_4,@function
        .size           triton_poi_fused__native_batch_norm_legit_no_training_relu_4,(.L_x_1 - triton_poi_fused__native_batch_norm_legit_no_training_relu_4)
        .other          triton_poi_fused__native_batch_norm_legit_no_training_relu_4,@"STO_CUDA_ENTRY STV_DEFAULT"
triton_poi_fused__native_batch_norm_legit_no_training_relu_4:
.text.triton_poi_fused__native_batch_norm_legit_no_training_relu_4:
[----:B------:R-:W-:Y:S01]  /*0000*/  LDC R1, c[0x0][0x28] ;  /* 0x00000a00ff017b82 */ /* 0x000fe20000000800 */
[----:B------:R-:W1:Y:S07]  /*0010*/  S2R R0, SR_TID.X ;  /* 0x0000000000007919 */ /* 0x000e6e0000002100 */
[----:B------:R-:W2:Y:S01]  /*0020*/  LDC.64 R2, c[0x0][0x220] ;  /* 0x00008800ff027b82 */ /* 0x000ea20000000a00 */
[----:B------:R-:W-:Y:S01]  /*0030*/  ULDC.64 UR4, c[0x0][0x208] ;  /* 0x0000820000047ab9 */ /* 0x000fe20000000a00 */
[----:B------:R-:W3:Y:S06]  /*0040*/  S2R R5, SR_CTAID.X ;  /* 0x0000000000057919 */ /* 0x000eec0000002500 */
[----:B------:R-:W4:Y:S08]  /*0050*/  LDC.64 R6, c[0x0][0x218] ;  /* 0x00008600ff067b82 */ /* 0x000f300000000a00 */
[----:B------:R-:W5:Y:S08]  /*0060*/  LDC.64 R8, c[0x0][0x228] ;  /* 0x00008a00ff087b82 */ /* 0x000f700000000a00 */
[----:B------:R-:W5:Y:S01]  /*0070*/  LDC.64 R10, c[0x0][0x230] ;  /* 0x00008c00ff0a7b82 */ /* 0x000f620000000a00 */
[----:B-1----:R-:W-:-:S04]  /*0080*/  SHF.L.U32 R0, R0, 0x1, RZ ;  /* 0x0000000100007819 */ /* 0x002fc800000006ff */
[----:B------:R-:W-:-:S04]  /*0090*/  LOP3.LUT R0, R0, 0x1fe, RZ, 0xc0, !PT ;  /* 0x000001fe00007812 */ /* 0x000fc800078ec0ff */
[----:B---3--:R-:W-:-:S05]  /*00a0*/  LEA R0, R5, R0, 0x9 ;  /* 0x0000000005007211 */ /* 0x008fca00078e48ff */
[----:B------:R-:W-:-:S05]  /*00b0*/  IMAD.HI R4, R0, 0x2aaaaaab, RZ ;  /* 0x2aaaaaab00047827 */ /* 0x000fca00078e02ff */
[----:B------:R-:W-:-:S04]  /*00c0*/  SHF.R.U32.HI R5, RZ, 0x1f, R4 ;  /* 0x0000001fff057819 */ /* 0x000fc80000011604 */
[----:B------:R-:W-:-:S05]  /*00d0*/  LEA.HI R5, R4, R5, RZ, 0x1d ;  /* 0x0000000504057211 */ /* 0x000fca00078fe8ff */
[----:B------:R-:W-:Y:S02]  /*00e0*/  IMAD R13, R5, -0x30, R0 ;  /* 0xffffffd0050d7824 */ /* 0x000fe400078e0200 */
[----:B------:R-:W1:Y:S02]  /*00f0*/  LDC.64 R4, c[0x0][0x210] ;  /* 0x00008400ff047b82 */ /* 0x000e640000000a00 */
[----:B--2---:R-:W-:-:S06]  /*0100*/  IMAD.WIDE R2, R13, 0x4, R2 ;  /* 0x000000040d027825 */ /* 0x004fcc00078e0202 */
[----:B------:R-:W2:Y:S01]  /*0110*/  LDG.E.EL.64 R2, desc[UR4][R2.64] ;  /* 0x0000000402027981 */ /* 0x000ea2000c2e1b00 */
[----:B----4-:R-:W-:-:S04]  /*0120*/  IMAD.WIDE R6, R13, 0x4, R6 ;  /* 0x000000040d067825 */ /* 0x010fc800078e0206 */
[C---:B-----5:R-:W-:Y:S02]  /*0130*/  IMAD.WIDE R8, R13.reuse, 0x4, R8 ;  /* 0x000000040d087825 */ /* 0x060fe400078e0208 */
[----:B------:R-:W3:Y:S02]  /*0140*/  LDG.E.EL.64 R6, desc[UR4][R6.64] ;  /* 0x0000000406067981 */ /* 0x000ee4000c2e1b00 */
[----:B0-----:R-:W-:Y:S02]  /*0150*/  IMAD.WIDE R10, R13, 0x4, R10 ;  /* 0x000000040d0a7825 */ /* 0x001fe400078e020a */
[----:B------:R-:W4:Y:S04]  /*0160*/  LDG.E.EL.64 R8, desc[UR4][R8.64] ;  /* 0x0000000408087981 */ /* 0x000f28000c2e1b00 */
[----:B------:R-:W4:Y:S01]  /*0170*/  LDG.E.EL.64 R10, desc[UR4][R10.64] ;  /* 0x000000040a0a7981 */ /* 0x000f22000c2e1b00 */
[----:B-1----:R-:W-:-:S06]  /*0180*/  IMAD.WIDE R4, R0, 0x4, R4 ;  /* 0x0000000400047825 */ /* 0x002fcc00078e0204 */
[----:B------:R-:W3:Y:S01]  /*0190*/  LDG.E.64 R4, desc[UR4][R4.64] ;  /* 0x0000000404047981 */ /* 0x000ee2000c1e1b00 */
[----:B------:R-:W-:Y:S01]  /*01a0*/  HFMA2.MMA R14, -RZ, RZ, 1.625, 0 ;  /* 0x3e800000ff0e7435 */ /* 0x000fe200000001ff */
[----:B--2---:R-:W-:Y:S01]  /*01b0*/  FADD R2, R2, 9.9999997473787516356e-06 ;  /* 0x3727c5ac02027421 */ /* 0x004fe20000000000 */
[----:B------:R-:W-:-:S03]  /*01c0*/  FADD R3, R3, 9.9999997473787516356e-06 ;  /* 0x3727c5ac03037421 */ /* 0x000fc60000000000 */
[----:B------:R-:W0:Y:S08]  /*01d0*/  MUFU.SQRT R12, R2 ;  /* 0x00000002000c7308 */ /* 0x000e300000002000 */
[----:B------:R1:W2:Y:S01]  /*01e0*/  MUFU.SQRT R13, R3 ;  /* 0x00000003000d7308 */ /* 0x0002a20000002000 */
[C---:B0-----:R-:W-:Y:S02]  /*01f0*/  FSETP.GT.AND P0, PT, R12.reuse, 8.50705917302346158658e+37, PT ;  /* 0x7e8000000c00780b */ /* 0x041fe40003f04000 */
[----:B------:R-:W-:Y:S01]  /*0200*/  FSETP.GEU.AND P2, PT, R12, 1.175494350822287508e-38, PT ;  /* 0x008000000c00780b */ /* 0x000fe20003f4e000 */
[----:B-1----:R-:W0:Y:S01]  /*0210*/  LDC.64 R2, c[0x0][0x238] ;  /* 0x00008e00ff027b82 */ /* 0x002e220000000a00 */
[----:B--2---:R-:W-:-:S02]  /*0220*/  FSETP.GT.AND P1, PT, R13, 8.50705917302346158658e+37, PT ;  /* 0x7e8000000d00780b */ /* 0x004fc40003f24000 */
[----:B------:R-:W-:-:S07]  /*0230*/  FSETP.GEU.AND P3, PT, R13, 1.175494350822287508e-38, PT ;  /* 0x008000000d00780b */ /* 0x000fce0003f6e000 */
[----:B------:R-:W-:-:S04]  /*0240*/  @P0 FMUL R12, R12, 0.25 ;  /* 0x3e8000000c0c0820 */ /* 0x000fc80000400000 */
[----:B------:R-:W-:Y:S01]  /*0250*/  @!P2 FMUL R12, R12, 16777216 ;  /* 0x4b8000000c0ca820 */ /* 0x000fe20000400000 */
[----:B------:R-:W-:-:S04]  /*0260*/  @P1 FMUL R13, R13, 0.25 ;  /* 0x3e8000000d0d1820 */ /* 0x000fc80000400000 */
[----:B------:R-:W-:Y:S01]  /*0270*/  @!P3 FMUL R13, R13, 16777216 ;  /* 0x4b8000000d0db820 */ /* 0x000fe20000400000 */
[----:B------:R-:W1:Y:S01]  /*0280*/  MUFU.RCP R12, R12 ;  /* 0x0000000c000c7308 */ /* 0x000e620000001000 */
[----:B------:R-:W-:-:S07]  /*0290*/  FSEL R15, R14, 1, P0 ;  /* 0x3f8000000e0f7808 */ /* 0x000fce0000000000 */
[----:B------:R-:W2:Y:S01]  /*02a0*/  MUFU.RCP R13, R13 ;  /* 0x0000000d000d7308 */ /* 0x000ea20000001000 */
[----:B------:R-:W-:Y:S01]  /*02b0*/  FSEL R14, R14, 1, P1 ;  /* 0x3f8000000e0e7808 */ /* 0x000fe20000800000 */
[----:B------:R-:W-:-:S04]  /*02c0*/  @!P2 FMUL R15, R15, 16777216 ;  /* 0x4b8000000f0fa820 */ /* 0x000fc80000400000 */
[----:B------:R-:W-:Y:S01]  /*02d0*/  @!P3 FMUL R14, R14, 16777216 ;  /* 0x4b8000000e0eb820 */ /* 0x000fe20000400000 */
[----:B---3--:R-:W-:Y:S01]  /*02e0*/  FADD R5, R5, -R7 ;  /* 0x8000000705057221 */ /* 0x008fe20000000000 */
[----:B------:R-:W-:Y:S01]  /*02f0*/  FADD R4, R4, -R6 ;  /* 0x8000000604047221 */ /* 0x000fe20000000000 */
[----:B-1----:R-:W-:Y:S01]  /*0300*/  FMUL R15, R12, R15 ;  /* 0x0000000f0c0f7220 */ /* 0x002fe20000400000 */
[----:B--2---:R-:W-:-:S03]  /*0310*/  FMUL R14, R13, R14 ;  /* 0x0000000e0d0e7220 */ /* 0x004fc60000400000 */
[----:B------:R-:W-:Y:S01]  /*0320*/  FMUL R15, R4, R15 ;  /* 0x0000000f040f7220 */ /* 0x000fe20000400000 */
[----:B------:R-:W-:-:S03]  /*0330*/  FMUL R14, R5, R14 ;  /* 0x0000000e050e7220 */ /* 0x000fc60000400000 */
[----:B----4-:R-:W-:Y:S01]  /*0340*/  FFMA R8, R8, R15, R10 ;  /* 0x0000000f08087223 */ /* 0x010fe2000000000a */
[----:B------:R-:W-:-:S04]  /*0350*/  FFMA R9, R9, R14, R11 ;  /* 0x0000000e09097223 */ /* 0x000fc8000000000b */
[----:B------:R-:W-:Y:S02]  /*0360*/  FSETP.GEU.AND P0, PT, R8, RZ, PT ;  /* 0x000000ff0800720b */ /* 0x000fe40003f0e000 */
[C---:B------:R-:W-:Y:S01]  /*0370*/  FSETP.GEU.AND P1, PT, R9.reuse, RZ, PT ;  /* 0x000000ff0900720b */ /* 0x040fe20003f2e000 */
[----:B0-----:R-:W-:Y:S01]  /*0380*/  IMAD.WIDE R2, R0, 0x4, R2 ;  /* 0x0000000400027825 */ /* 0x001fe200078e0202 */
[----:B------:R-:W-:Y:S02]  /*0390*/  FSEL R8, R8, RZ, P0 ;  /* 0x000000ff08087208 */ /* 0x000fe40000000000 */
[----:B------:R-:W-:-:S05]  /*03a0*/  FSEL R9, R9, RZ, P1 ;  /* 0x000000ff09097208 */ /* 0x000fca0000800000 */
[----:B------:R-:W-:Y:S01]  /*03b0*/  STG.E.64 desc[UR4][R2.64], R8 ;  /* 0x0000000802007986 */ /* 0x000fe2000c101b04 */
[----:B------:R-:W-:Y:S05]  /*03c0*/  EXIT ;  /* 0x000000000000794d */ /* 0x000fea0003800000 */
.L_x_0:
[----:B------:R-:W-:-:S00]  /*03d0*/  BRA `(.L_x_0) ;  /* 0xfffffffc00fc7947 */ /* 0x000fc0000383ffff */
[----:B------:R-:W-:-:S00]  /*03e0*/  NOP ;  /* 0x0000000000007918 */ /* 0x000fc00000000000 */
        /* <DEDUP_REMOVED lines=9> */
.L_x_1:


//--------------------- .nv.global.init           --------------------------
	.section	.nv.global.init,"aw",@progbits
.nv.global.init:
	.type		_$_str,@object
	.size		_$_str,(_$_str_$_2 - _$_str)
_$_str:
        /*0000*/ 	.byte	0x5f, 0x5f, 0x43, 0x55, 0x44, 0x41, 0x5f, 0x46, 0x54, 0x5a, 0x00
	.type		_$_str_$_2,@object
	.size		_$_str_$_2,(.L_1 - _$_str_$_2)
_$_str_$_2:
        /*000b*/ 	.byte	0x5f, 0x5f, 0x43, 0x55, 0x44, 0x41, 0x5f, 0x50, 0x52, 0x45, 0x43, 0x5f, 0x53, 0x51, 0x52, 0x54
        /*001b*/ 	.byte	0x00
.L_1:


//--------------------- .nv.constant0.triton_poi_fused__native_batch_norm_legit_no_training_relu_4 --------------------------
	.section	.nv.constant0.triton_poi_fused__native_batch_norm_legit_no_training_relu_4,"a",@progbits
	.sectionflags	@""
	.align	4
.nv.constant0.triton_poi_fused__native_batch_norm_legit_no_training_relu_4:
	.zero		580
